//
// Generated by NVIDIA NVVM Compiler
//
// Compiler Build ID: CL-36424714
// Cuda compilation tools, release 13.0, V13.0.88
// Based on NVVM 20.0.0
//

.version 9.0
.target sm_100
.address_size 64

	// .globl	_Z9reductionPi
.extern .shared .align 16 .b8 partialSum[];

.visible .entry _Z9reductionPi(
	.param .u64 .ptr .align 1 _Z9reductionPi_param_0
)
{
	.reg .pred 	%p<5>;
	.reg .b32 	%r<18>;
	.reg .b64 	%rd<5>;

	ld.param.u64 	%rd2, [_Z9reductionPi_param_0];
	cvta.to.global.u64 	%rd3, %rd2;
	mov.u32 	%r1, %tid.x;
	mov.u32 	%r6, %ctaid.x;
	mov.u32 	%r17, %ntid.x;
	mad.lo.s32 	%r7, %r6, %r17, %r1;
	mul.wide.s32 	%rd4, %r7, 4;
	add.s64 	%rd1, %rd3, %rd4;
	ld.global.u32 	%r8, [%rd1];
	shl.b32 	%r9, %r1, 2;
	mov.u32 	%r10, partialSum;
	add.s32 	%r3, %r10, %r9;
	st.shared.u32 	[%r3], %r8;
	bar.sync 	0;
	setp.lt.u32 	%p1, %r17, 2;
	@%p1 bra 	$L__BB0_4;
$L__BB0_1:
	shr.u32 	%r5, %r17, 1;
	setp.ge.u32 	%p2, %r1, %r5;
	@%p2 bra 	$L__BB0_3;
	shl.b32 	%r11, %r5, 2;
	add.s32 	%r12, %r3, %r11;
	ld.shared.u32 	%r13, [%r12];
	ld.shared.u32 	%r14, [%r3];
	add.s32 	%r15, %r14, %r13;
	st.shared.u32 	[%r3], %r15;
$L__BB0_3:
	bar.sync 	0;
	setp.gt.u32 	%p3, %r17, 3;
	mov.u32 	%r17, %r5;
	@%p3 bra 	$L__BB0_1;
$L__BB0_4:
	setp.ne.s32 	%p4, %r1, 0;
	@%p4 bra 	$L__BB0_6;
	ld.shared.u32 	%r16, [partialSum];
	st.global.u32 	[%rd1], %r16;
$L__BB0_6:
	ret;

}


// ===== COMPILED SASS (sm_100) =====

	.target	sm_100

	.elftype	@"ET_EXEC"


//--------------------- .note.nv.tkinfo           --------------------------
	.section	.note.nv.tkinfo,"",@"SHT_NOTE"
	.sectionflags	@"SHF_NOTE_NV_TKINFO"
	.tkinfo
        /*0018*/ 	.word	0x00000002
        /*0030*/ 	.string	""
        /*0030*/ 	.string	"ptxas"
        /*0030*/ 	.string	"Cuda compilation tools, release 13.0, V13.0.88"
        /*0030*/ 	.string	"Build cuda_13.0.r13.0/compiler.36424714_0"
        /*0030*/ 	.string	"-arch sm_100 -m 64 "



//--------------------- .note.nv.cuinfo           --------------------------
	.section	.note.nv.cuinfo,"",@"SHT_NOTE"
	.sectionflags	@"SHF_NOTE_NV_CUINFO"
        /*0018*/ 	.short	0x0002
        /*001a*/ 	.short	0x0064
        /*001c*/ 	.short	0x0082
	.zero		2


//--------------------- .nv.info                  --------------------------
	.section	.nv.info,"",@"SHT_CUDA_INFO"
	.align	4


	//----- nvinfo : EIATTR_REGCOUNT
	.align		4
        /*0000*/ 	.byte	0x04, 0x2f
        /*0002*/ 	.short	(.L_1 - .L_0)
	.align		4
.L_0:
        /*0004*/ 	.word	index@(_Z9reductionPi)
        /*0008*/ 	.word	0x0000000c


	//----- nvinfo : EIATTR_FRAME_SIZE
	.align		4
.L_1:
        /*000c*/ 	.byte	0x04, 0x11
        /*000e*/ 	.short	(.L_3 - .L_2)
	.align		4
.L_2:
        /*0010*/ 	.word	index@(_Z9reductionPi)
        /*0014*/ 	.word	0x00000000


	//----- nvinfo : EIATTR_MIN_STACK_SIZE
	.align		4
.L_3:
        /*0018*/ 	.byte	0x04, 0x12
        /*001a*/ 	.short	(.L_5 - .L_4)
	.align		4
.L_4:
        /*001c*/ 	.word	index@(_Z9reductionPi)
        /*0020*/ 	.word	0x00000000
.L_5:


//--------------------- .nv.compat                --------------------------
	.section	.nv.compat,"",@"SHT_CUDA_COMPAT_INFO"
	.align	4
        /*0000*/ 	.byte	0x02, 0x09, 0x00, 0x00, 0x02, 0x02, 0x01, 0x00, 0x02, 0x05, 0x05, 0x00, 0x03, 0x07, 0x01, 0x01
        /*0010*/ 	.byte	0x02, 0x03, 0x00, 0x00, 0x02, 0x06, 0x01, 0x00, 0x04, 0x0b, 0x08, 0x00, 0x09, 0x00, 0x00, 0x00
        /*0020*/ 	.byte	0x00, 0x00, 0x00, 0x00


//--------------------- .nv.info._Z9reductionPi   --------------------------
	.section	.nv.info._Z9reductionPi,"",@"SHT_CUDA_INFO"
	.sectionflags	@""
	.align	4


	//----- nvinfo : EIATTR_CUDA_API_VERSION
	.align		4
        /*0000*/ 	.byte	0x04, 0x37
        /*0002*/ 	.short	(.L_7 - .L_6)
.L_6:
        /*0004*/ 	.word	0x00000082


	//----- nvinfo : EIATTR_KPARAM_INFO
	.align		4
.L_7:
        /*0008*/ 	.byte	0x04, 0x17
        /*000a*/ 	.short	(.L_9 - .L_8)
.L_8:
        /*000c*/ 	.word	0x00000000
        /*0010*/ 	.short	0x0000
        /*0012*/ 	.short	0x0000
        /*0014*/ 	.byte	0x00, 0xf5, 0x21, 0x00


	//----- nvinfo : EIATTR_SPARSE_MMA_MASK
	.align		4
.L_9:
        /*0018*/ 	.byte	0x03, 0x50
        /*001a*/ 	.short	0x0000


	//----- nvinfo : EIATTR_MAXREG_COUNT
	.align		4
        /*001c*/ 	.byte	0x03, 0x1b
        /*001e*/ 	.short	0x00ff


	//----- nvinfo : EIATTR_NUM_BARRIERS
	.align		4
        /*0020*/ 	.byte	0x02, 0x4c
        /*0022*/ 	.byte	0x01
	.zero		1


	//----- nvinfo : EIATTR_MERCURY_ISA_VERSION
	.align		4
        /*0024*/ 	.byte	0x03, 0x5f
        /*0026*/ 	.short	0x0101


	//----- nvinfo : EIATTR_VRC_CTA_INIT_COUNT
	.align		4
        /*0028*/ 	.byte	0x02, 0x4a
	.zero		1
	.zero		1


	//----- nvinfo : EIATTR_EXIT_INSTR_OFFSETS
	.align		4
        /*002c*/ 	.byte	0x04, 0x1c
        /*002e*/ 	.short	(.L_11 - .L_10)


	//   ....[0]....
.L_10:
        /*0030*/ 	.word	0x000001e0


	//   ....[1]....
        /*0034*/ 	.word	0x00000240


	//----- nvinfo : EIATTR_CBANK_PARAM_SIZE
	.align		4
.L_11:
        /*0038*/ 	.byte	0x03, 0x19
        /*003a*/ 	.short	0x0008


	//----- nvinfo : EIATTR_PARAM_CBANK
	.align		4
        /*003c*/ 	.byte	0x04, 0x0a
        /*003e*/ 	.short	(.L_13 - .L_12)
	.align		4
.L_12:
        /*0040*/ 	.word	index@(.nv.constant0._Z9reductionPi)
        /*0044*/ 	.short	0x0380
        /*0046*/ 	.short	0x0008


	//----- nvinfo : EIATTR_SW_WAR
	.align		4
.L_13:
        /*0048*/ 	.byte	0x04, 0x36
        /*004a*/ 	.short	(.L_15 - .L_14)
.L_14:
        /*004c*/ 	.word	0x00000008
.L_15:


//--------------------- .nv.callgraph             --------------------------
	.section	.nv.callgraph,"",@"SHT_CUDA_CALLGRAPH"
	.align	4
	.sectionentsize	8
	.align		4
        /*0000*/ 	.word	0x00000000
	.align		4
        /*0004*/ 	.word	0xffffffff
	.align		4
        /*0008*/ 	.word	0x00000000
	.align		4
        /*000c*/ 	.word	0xfffffffe
	.align		4
        /*0010*/ 	.word	0x00000000
	.align		4
        /*0014*/ 	.word	0xfffffffd
	.align		4
        /*0018*/ 	.word	0x00000000
	.align		4
        /*001c*/ 	.word	0xfffffffc


//--------------------- .text._Z9reductionPi      --------------------------
	.section	.text._Z9reductionPi,"ax",@progbits
	.align	128
        .global         _Z9reductionPi
        .type           _Z9reductionPi,@function
        .size           _Z9reductionPi,(.L_x_3 - _Z9reductionPi)
        .other          _Z9reductionPi,@"STO_CUDA_ENTRY STV_DEFAULT"
_Z9reductionPi:
.text._Z9reductionPi:
[----:B------:R-:W-:Y:S01]  /*0000*/  LDC R1, c[0x0][0x37c] ;  /* 0x0000df00ff017b82 */ /* 0x000fe20000000800 */
[----:B------:R-:W0:Y:S07]  /*0010*/  S2R R8, SR_TID.X ;  /* 0x0000000000087919 */ /* 0x000e2e0000002100 */
[----:B------:R-:W0:Y:S01]  /*0020*/  S2UR UR4, SR_CTAID.X ;  /* 0x00000000000479c3 */ /* 0x000e220000002500 */
[----:B------:R-:W1:Y:S07]  /*0030*/  LDCU.64 UR6, c[0x0][0x358] ;  /* 0x00006b00ff0677ac */ /* 0x000e6e0008000a00 */
[----:B------:R-:W0:Y:S08]  /*0040*/  LDC R7, c[0x0][0x360] ;  /* 0x0000d800ff077b82 */ /* 0x000e300000000800 */
[----:B------:R-:W2:Y:S01]  /*0050*/  LDC.64 R2, c[0x0][0x380] ;  /* 0x0000e000ff027b82 */ /* 0x000ea20000000a00 */
[----:B0-----:R-:W-:-:S04]  /*0060*/  IMAD R5, R7, UR4, R8 ;  /* 0x0000000407057c24 */ /* 0x001fc8000f8e0208 */
[----:B--2---:R-:W-:-:S05]  /*0070*/  IMAD.WIDE R2, R5, 0x4, R2 ;  /* 0x0000000405027825 */ /* 0x004fca00078e0202 */
[----:B-1----:R-:W2:Y:S01]  /*0080*/  LDG.E R0, desc[UR6][R2.64] ;  /* 0x0000000602007981 */ /* 0x002ea2000c1e1900 */
[----:B------:R-:W0:Y:S01]  /*0090*/  S2UR UR5, SR_CgaCtaId ;  /* 0x00000000000579c3 */ /* 0x000e220000008800 */
[----:B------:R-:W-:Y:S01]  /*00a0*/  UMOV UR4, 0x400 ;  /* 0x0000040000047882 */ /* 0x000fe20000000000 */
[----:B------:R-:W-:Y:S02]  /*00b0*/  ISETP.GE.U32.AND P1, PT, R7, 0x2, PT ;  /* 0x000000020700780c */ /* 0x000fe40003f26070 */
[----:B------:R-:W-:Y:S01]  /*00c0*/  ISETP.NE.AND P0, PT, R8, RZ, PT ;  /* 0x000000ff0800720c */ /* 0x000fe20003f05270 */
[----:B0-----:R-:W-:-:S06]  /*00d0*/  ULEA UR4, UR5, UR4, 0x18 ;  /* 0x0000000405047291 */ /* 0x001fcc000f8ec0ff */
[----:B------:R-:W-:-:S05]  /*00e0*/  LEA R5, R8, UR4, 0x2 ;  /* 0x0000000408057c11 */ /* 0x000fca000f8e10ff */
[----:B--2---:R0:W-:Y:S01]  /*00f0*/  STS [R5], R0 ;  /* 0x0000000005007388 */ /* 0x0041e20000000800 */
[----:B------:R-:W-:Y:S06]  /*0100*/  BAR.SYNC.DEFER_BLOCKING 0x0 ;  /* 0x0000000000007b1d */ /* 0x000fec0000010000 */
[----:B------:R-:W-:Y:S05]  /*0110*/  @!P1 BRA `(.L_x_0) ;  /* 0x0000000000309947 */ /* 0x000fea0003800000 */
[----:B0-----:R-:W-:-:S07]  /*0120*/  IMAD.MOV.U32 R0, RZ, RZ, R7 ;  /* 0x000000ffff007224 */ /* 0x001fce00078e0007 */
.L_x_1:
[----:B------:R-:W-:-:S04]  /*0130*/  SHF.R.U32.HI R9, RZ, 0x1, R0 ;  /* 0x00000001ff097819 */ /* 0x000fc80000011600 */
[----:B------:R-:W-:-:S13]  /*0140*/  ISETP.GE.U32.AND P1, PT, R8, R9, PT ;  /* 0x000000090800720c */ /* 0x000fda0003f26070 */
[----:B------:R-:W-:Y:S01]  /*0150*/  @!P1 IMAD R4, R9, 0x4, R5 ;  /* 0x0000000409049824 */ /* 0x000fe200078e0205 */
[----:B------:R-:W-:Y:S05]  /*0160*/  @!P1 LDS R7, [R5] ;  /* 0x0000000005079984 */ /* 0x000fea0000000800 */
[----:B------:R-:W0:Y:S02]  /*0170*/  @!P1 LDS R4, [R4] ;  /* 0x0000000004049984 */ /* 0x000e240000000800 */
[----:B0-----:R-:W-:-:S05]  /*0180*/  @!P1 IMAD.IADD R6, R4, 0x1, R7 ;  /* 0x0000000104069824 */ /* 0x001fca00078e0207 */
[----:B------:R1:W-:Y:S01]  /*0190*/  @!P1 STS [R5], R6 ;  /* 0x0000000605009388 */ /* 0x0003e20000000800 */
[----:B------:R-:W-:Y:S01]  /*01a0*/  BAR.SYNC.DEFER_BLOCKING 0x0 ;  /* 0x0000000000007b1d */ /* 0x000fe20000010000 */
[----:B------:R-:W-:Y:S01]  /*01b0*/  ISETP.GT.U32.AND P1, PT, R0, 0x3, PT ;  /* 0x000000030000780c */ /* 0x000fe20003f24070 */
[----:B------:R-:W-:-:S12]  /*01c0*/  IMAD.MOV.U32 R0, RZ, RZ, R9 ;  /* 0x000000ffff007224 */ /* 0x000fd800078e0009 */
[----:B-1----:R-:W-:Y:S05]  /*01d0*/  @P1 BRA `(.L_x_1) ;  /* 0xfffffffc00d41947 */ /* 0x002fea000383ffff */
.L_x_0:
[----:B------:R-:W-:Y:S05]  /*01e0*/  @P0 EXIT ;  /* 0x000000000000094d */ /* 0x000fea0003800000 */
[----:B------:R-:W1:Y:S01]  /*01f0*/  S2UR UR5, SR_CgaCtaId ;  /* 0x00000000000579c3 */ /* 0x000e620000008800 */
[----:B------:R-:W-:Y:S02]  /*0200*/  UMOV UR4, 0x400 ;  /* 0x0000040000047882 */ /* 0x000fe40000000000 */
[----:B-1----:R-:W-:-:S09]  /*0210*/  ULEA UR4, UR5, UR4, 0x18 ;  /* 0x0000000405047291 */ /* 0x002fd2000f8ec0ff */
[----:B0-----:R-:W0:Y:S04]  /*0220*/  LDS R5, [UR4] ;  /* 0x00000004ff057984 */ /* 0x001e280008000800 */
[----:B0-----:R-:W-:Y:S01]  /*0230*/  STG.E desc[UR6][R2.64], R5 ;  /* 0x0000000502007986 */ /* 0x001fe2000c101906 */
[----:B------:R-:W-:Y:S05]  /*0240*/  EXIT ;  /* 0x000000000000794d */ /* 0x000fea0003800000 */
.L_x_2:
[----:B------:R-:W-:-:S00]  /*0250*/  BRA `(.L_x_2) ;  /* 0xfffffffc00fc7947 */ /* 0x000fc0000383ffff */
[----:B------:R-:W-:-:S00]  /*0260*/  NOP ;  /* 0x0000000000007918 */ /* 0x000fc00000000000 */
        /* <DEDUP_REMOVED lines=9> */
.L_x_3:


//--------------------- .nv.shared._Z9reductionPi --------------------------
	.section	.nv.shared._Z9reductionPi,"aw",@nobits
	.sectionflags	@""
	.align	16
	.zero		1024


//--------------------- .nv.shared.reserved.0     --------------------------
	.section	.nv.shared.reserved.0,"aw",@nobits
	.weak		__nv_reservedSMEM_offset_0_alias
	.size		__nv_reservedSMEM_offset_0_alias, 0, 64
	.other		__nv_reservedSMEM_offset_0_alias,@"STO_CUDA_RESERVED_SHARED STV_DEFAULT"
__nv_reservedSMEM_offset_0_alias:
	.zero		0
	.zero		64


//--------------------- .nv.constant0._Z9reductionPi --------------------------
	.section	.nv.constant0._Z9reductionPi,"a",@progbits
	.sectionflags	@""
	.align	4
.nv.constant0._Z9reductionPi:
	.zero		904


//--------------------- SYMBOLS --------------------------

	.type		.nv.reservedSmem.offset0,@object
	.size		.nv.reservedSmem.offset0,0x4
	.type		.nv.reservedSmem.cap,@object
	.size		.nv.reservedSmem.cap,0x4
